//
// Generated by NVIDIA NVVM Compiler
//
// Compiler Build ID: CL-36424714
// Cuda compilation tools, release 13.0, V13.0.88
// Based on NVVM 20.0.0
//

.version 9.0
.target sm_100
.address_size 64

	// .globl	_Z20multiplyVectorMatrixPiS_S_ii

.visible .entry _Z20multiplyVectorMatrixPiS_S_ii(
	.param .u64 .ptr .align 1 _Z20multiplyVectorMatrixPiS_S_ii_param_0,
	.param .u64 .ptr .align 1 _Z20multiplyVectorMatrixPiS_S_ii_param_1,
	.param .u64 .ptr .align 1 _Z20multiplyVectorMatrixPiS_S_ii_param_2,
	.param .u32 _Z20multiplyVectorMatrixPiS_S_ii_param_3,
	.param .u32 _Z20multiplyVectorMatrixPiS_S_ii_param_4
)
{
	.reg .pred 	%p<11>;
	.reg .b32 	%r<148>;
	.reg .b64 	%rd<58>;

	ld.param.u64 	%rd10, [_Z20multiplyVectorMatrixPiS_S_ii_param_0];
	ld.param.u64 	%rd11, [_Z20multiplyVectorMatrixPiS_S_ii_param_1];
	ld.param.u64 	%rd9, [_Z20multiplyVectorMatrixPiS_S_ii_param_2];
	ld.param.u32 	%r36, [_Z20multiplyVectorMatrixPiS_S_ii_param_3];
	ld.param.u32 	%r37, [_Z20multiplyVectorMatrixPiS_S_ii_param_4];
	cvta.to.global.u64 	%rd1, %rd11;
	cvta.to.global.u64 	%rd2, %rd10;
	mov.u32 	%r38, %ctaid.x;
	mov.u32 	%r39, %ntid.x;
	mov.u32 	%r40, %tid.x;
	mad.lo.s32 	%r1, %r38, %r39, %r40;
	setp.ge.s32 	%p1, %r1, %r37;
	@%p1 bra 	$L__BB0_15;
	setp.lt.s32 	%p2, %r36, 1;
	mov.b32 	%r147, 0;
	@%p2 bra 	$L__BB0_14;
	and.b32  	%r2, %r36, 15;
	setp.lt.u32 	%p3, %r36, 16;
	mov.b32 	%r139, 0;
	mov.u32 	%r147, %r139;
	@%p3 bra 	$L__BB0_5;
	and.b32  	%r139, %r36, 2147483632;
	neg.s32 	%r133, %r139;
	shl.b32 	%r5, %r37, 4;
	add.s64 	%rd56, %rd2, 32;
	mov.b32 	%r147, 0;
	mul.wide.s32 	%rd14, %r37, 4;
	mov.u32 	%r132, %r1;
$L__BB0_4:
	.pragma "nounroll";
	ld.global.u32 	%r45, [%rd56+-32];
	mul.wide.s32 	%rd12, %r132, 4;
	add.s64 	%rd13, %rd1, %rd12;
	ld.global.u32 	%r46, [%rd13];
	mad.lo.s32 	%r47, %r46, %r45, %r147;
	ld.global.u32 	%r48, [%rd56+-28];
	add.s64 	%rd15, %rd13, %rd14;
	ld.global.u32 	%r49, [%rd15];
	mad.lo.s32 	%r50, %r49, %r48, %r47;
	ld.global.u32 	%r51, [%rd56+-24];
	add.s64 	%rd16, %rd15, %rd14;
	ld.global.u32 	%r52, [%rd16];
	mad.lo.s32 	%r53, %r52, %r51, %r50;
	ld.global.u32 	%r54, [%rd56+-20];
	add.s64 	%rd17, %rd16, %rd14;
	ld.global.u32 	%r55, [%rd17];
	mad.lo.s32 	%r56, %r55, %r54, %r53;
	ld.global.u32 	%r57, [%rd56+-16];
	add.s64 	%rd18, %rd17, %rd14;
	ld.global.u32 	%r58, [%rd18];
	mad.lo.s32 	%r59, %r58, %r57, %r56;
	ld.global.u32 	%r60, [%rd56+-12];
	add.s64 	%rd19, %rd18, %rd14;
	ld.global.u32 	%r61, [%rd19];
	mad.lo.s32 	%r62, %r61, %r60, %r59;
	ld.global.u32 	%r63, [%rd56+-8];
	add.s64 	%rd20, %rd19, %rd14;
	ld.global.u32 	%r64, [%rd20];
	mad.lo.s32 	%r65, %r64, %r63, %r62;
	ld.global.u32 	%r66, [%rd56+-4];
	add.s64 	%rd21, %rd20, %rd14;
	ld.global.u32 	%r67, [%rd21];
	mad.lo.s32 	%r68, %r67, %r66, %r65;
	ld.global.u32 	%r69, [%rd56];
	add.s64 	%rd22, %rd21, %rd14;
	ld.global.u32 	%r70, [%rd22];
	mad.lo.s32 	%r71, %r70, %r69, %r68;
	ld.global.u32 	%r72, [%rd56+4];
	add.s64 	%rd23, %rd22, %rd14;
	ld.global.u32 	%r73, [%rd23];
	mad.lo.s32 	%r74, %r73, %r72, %r71;
	ld.global.u32 	%r75, [%rd56+8];
	add.s64 	%rd24, %rd23, %rd14;
	ld.global.u32 	%r76, [%rd24];
	mad.lo.s32 	%r77, %r76, %r75, %r74;
	ld.global.u32 	%r78, [%rd56+12];
	add.s64 	%rd25, %rd24, %rd14;
	ld.global.u32 	%r79, [%rd25];
	mad.lo.s32 	%r80, %r79, %r78, %r77;
	ld.global.u32 	%r81, [%rd56+16];
	add.s64 	%rd26, %rd25, %rd14;
	ld.global.u32 	%r82, [%rd26];
	mad.lo.s32 	%r83, %r82, %r81, %r80;
	ld.global.u32 	%r84, [%rd56+20];
	add.s64 	%rd27, %rd26, %rd14;
	ld.global.u32 	%r85, [%rd27];
	mad.lo.s32 	%r86, %r85, %r84, %r83;
	ld.global.u32 	%r87, [%rd56+24];
	add.s64 	%rd28, %rd27, %rd14;
	ld.global.u32 	%r88, [%rd28];
	mad.lo.s32 	%r89, %r88, %r87, %r86;
	ld.global.u32 	%r90, [%rd56+28];
	add.s64 	%rd29, %rd28, %rd14;
	ld.global.u32 	%r91, [%rd29];
	mad.lo.s32 	%r147, %r91, %r90, %r89;
	add.s32 	%r133, %r133, 16;
	add.s32 	%r132, %r132, %r5;
	add.s64 	%rd56, %rd56, 64;
	setp.ne.s32 	%p4, %r133, 0;
	@%p4 bra 	$L__BB0_4;
$L__BB0_5:
	setp.eq.s32 	%p5, %r2, 0;
	@%p5 bra 	$L__BB0_14;
	and.b32  	%r15, %r36, 7;
	setp.lt.u32 	%p6, %r2, 8;
	@%p6 bra 	$L__BB0_8;
	mul.wide.u32 	%rd30, %r139, 4;
	add.s64 	%rd31, %rd2, %rd30;
	ld.global.u32 	%r93, [%rd31];
	mad.lo.s32 	%r94, %r139, %r37, %r1;
	mul.wide.s32 	%rd32, %r94, 4;
	add.s64 	%rd33, %rd1, %rd32;
	ld.global.u32 	%r95, [%rd33];
	mad.lo.s32 	%r96, %r95, %r93, %r147;
	ld.global.u32 	%r97, [%rd31+4];
	mul.wide.s32 	%rd34, %r37, 4;
	add.s64 	%rd35, %rd33, %rd34;
	ld.global.u32 	%r98, [%rd35];
	mad.lo.s32 	%r99, %r98, %r97, %r96;
	ld.global.u32 	%r100, [%rd31+8];
	add.s64 	%rd36, %rd35, %rd34;
	ld.global.u32 	%r101, [%rd36];
	mad.lo.s32 	%r102, %r101, %r100, %r99;
	ld.global.u32 	%r103, [%rd31+12];
	add.s64 	%rd37, %rd36, %rd34;
	ld.global.u32 	%r104, [%rd37];
	mad.lo.s32 	%r105, %r104, %r103, %r102;
	ld.global.u32 	%r106, [%rd31+16];
	add.s64 	%rd38, %rd37, %rd34;
	ld.global.u32 	%r107, [%rd38];
	mad.lo.s32 	%r108, %r107, %r106, %r105;
	ld.global.u32 	%r109, [%rd31+20];
	add.s64 	%rd39, %rd38, %rd34;
	ld.global.u32 	%r110, [%rd39];
	mad.lo.s32 	%r111, %r110, %r109, %r108;
	ld.global.u32 	%r112, [%rd31+24];
	add.s64 	%rd40, %rd39, %rd34;
	ld.global.u32 	%r113, [%rd40];
	mad.lo.s32 	%r114, %r113, %r112, %r111;
	ld.global.u32 	%r115, [%rd31+28];
	add.s64 	%rd41, %rd40, %rd34;
	ld.global.u32 	%r116, [%rd41];
	mad.lo.s32 	%r147, %r116, %r115, %r114;
	add.s32 	%r139, %r139, 8;
$L__BB0_8:
	setp.eq.s32 	%p7, %r15, 0;
	@%p7 bra 	$L__BB0_14;
	and.b32  	%r21, %r36, 3;
	setp.lt.u32 	%p8, %r15, 4;
	@%p8 bra 	$L__BB0_11;
	mul.wide.u32 	%rd42, %r139, 4;
	add.s64 	%rd43, %rd2, %rd42;
	ld.global.u32 	%r118, [%rd43];
	mad.lo.s32 	%r119, %r139, %r37, %r1;
	mul.wide.s32 	%rd44, %r119, 4;
	add.s64 	%rd45, %rd1, %rd44;
	ld.global.u32 	%r120, [%rd45];
	mad.lo.s32 	%r121, %r120, %r118, %r147;
	ld.global.u32 	%r122, [%rd43+4];
	mul.wide.s32 	%rd46, %r37, 4;
	add.s64 	%rd47, %rd45, %rd46;
	ld.global.u32 	%r123, [%rd47];
	mad.lo.s32 	%r124, %r123, %r122, %r121;
	ld.global.u32 	%r125, [%rd43+8];
	add.s64 	%rd48, %rd47, %rd46;
	ld.global.u32 	%r126, [%rd48];
	mad.lo.s32 	%r127, %r126, %r125, %r124;
	ld.global.u32 	%r128, [%rd43+12];
	add.s64 	%rd49, %rd48, %rd46;
	ld.global.u32 	%r129, [%rd49];
	mad.lo.s32 	%r147, %r129, %r128, %r127;
	add.s32 	%r139, %r139, 4;
$L__BB0_11:
	setp.eq.s32 	%p9, %r21, 0;
	@%p9 bra 	$L__BB0_14;
	mad.lo.s32 	%r145, %r139, %r37, %r1;
	mul.wide.u32 	%rd50, %r139, 4;
	add.s64 	%rd57, %rd2, %rd50;
	neg.s32 	%r144, %r21;
$L__BB0_13:
	.pragma "nounroll";
	ld.global.u32 	%r130, [%rd57];
	mul.wide.s32 	%rd51, %r145, 4;
	add.s64 	%rd52, %rd1, %rd51;
	ld.global.u32 	%r131, [%rd52];
	mad.lo.s32 	%r147, %r131, %r130, %r147;
	add.s32 	%r145, %r145, %r37;
	add.s64 	%rd57, %rd57, 4;
	add.s32 	%r144, %r144, 1;
	setp.ne.s32 	%p10, %r144, 0;
	@%p10 bra 	$L__BB0_13;
$L__BB0_14:
	cvta.to.global.u64 	%rd53, %rd9;
	mul.wide.s32 	%rd54, %r1, 4;
	add.s64 	%rd55, %rd53, %rd54;
	st.global.u32 	[%rd55], %r147;
$L__BB0_15:
	ret;

}


// ===== COMPILED SASS (sm_100) =====

	.target	sm_100

	.elftype	@"ET_EXEC"


//--------------------- .note.nv.tkinfo           --------------------------
	.section	.note.nv.tkinfo,"",@"SHT_NOTE"
	.sectionflags	@"SHF_NOTE_NV_TKINFO"
	.tkinfo
        /*0018*/ 	.word	0x00000002
        /*0030*/ 	.string	""
        /*0030*/ 	.string	"ptxas"
        /*0030*/ 	.string	"Cuda compilation tools, release 13.0, V13.0.88"
        /*0030*/ 	.string	"Build cuda_13.0.r13.0/compiler.36424714_0"
        /*0030*/ 	.string	"-arch sm_100 -m 64 "



//--------------------- .note.nv.cuinfo           --------------------------
	.section	.note.nv.cuinfo,"",@"SHT_NOTE"
	.sectionflags	@"SHF_NOTE_NV_CUINFO"
        /*0018*/ 	.short	0x0002
        /*001a*/ 	.short	0x0064
        /*001c*/ 	.short	0x0082
	.zero		2


//--------------------- .nv.info                  --------------------------
	.section	.nv.info,"",@"SHT_CUDA_INFO"
	.align	4


	//----- nvinfo : EIATTR_REGCOUNT
	.align		4
        /*0000*/ 	.byte	0x04, 0x2f
        /*0002*/ 	.short	(.L_1 - .L_0)
	.align		4
.L_0:
        /*0004*/ 	.word	index@(_Z20multiplyVectorMatrixPiS_S_ii)
        /*0008*/ 	.word	0x00000020


	//----- nvinfo : EIATTR_FRAME_SIZE
	.align		4
.L_1:
        /*000c*/ 	.byte	0x04, 0x11
        /*000e*/ 	.short	(.L_3 - .L_2)
	.align		4
.L_2:
        /*0010*/ 	.word	index@(_Z20multiplyVectorMatrixPiS_S_ii)
        /*0014*/ 	.word	0x00000000


	//----- nvinfo : EIATTR_MIN_STACK_SIZE
	.align		4
.L_3:
        /*0018*/ 	.byte	0x04, 0x12
        /*001a*/ 	.short	(.L_5 - .L_4)
	.align		4
.L_4:
        /*001c*/ 	.word	index@(_Z20multiplyVectorMatrixPiS_S_ii)
        /*0020*/ 	.word	0x00000000
.L_5:


//--------------------- .nv.compat                --------------------------
	.section	.nv.compat,"",@"SHT_CUDA_COMPAT_INFO"
	.align	4
        /*0000*/ 	.byte	0x02, 0x09, 0x00, 0x00, 0x02, 0x02, 0x01, 0x00, 0x02, 0x05, 0x05, 0x00, 0x03, 0x07, 0x01, 0x01
        /*0010*/ 	.byte	0x02, 0x03, 0x00, 0x00, 0x02, 0x06, 0x01, 0x00, 0x04, 0x0b, 0x08, 0x00, 0x09, 0x00, 0x00, 0x00
        /*0020*/ 	.byte	0x00, 0x00, 0x00, 0x00


//--------------------- .nv.info._Z20multiplyVectorMatrixPiS_S_ii --------------------------
	.section	.nv.info._Z20multiplyVectorMatrixPiS_S_ii,"",@"SHT_CUDA_INFO"
	.sectionflags	@""
	.align	4


	//----- nvinfo : EIATTR_CUDA_API_VERSION
	.align		4
        /*0000*/ 	.byte	0x04, 0x37
        /*0002*/ 	.short	(.L_7 - .L_6)
.L_6:
        /*0004*/ 	.word	0x00000082


	//----- nvinfo : EIATTR_KPARAM_INFO
	.align		4
.L_7:
        /*0008*/ 	.byte	0x04, 0x17
        /*000a*/ 	.short	(.L_9 - .L_8)
.L_8:
        /*000c*/ 	.word	0x00000000
        /*0010*/ 	.short	0x0004
        /*0012*/ 	.short	0x001c
        /*0014*/ 	.byte	0x00, 0xf0, 0x11, 0x00


	//----- nvinfo : EIATTR_KPARAM_INFO
	.align		4
.L_9:
        /*0018*/ 	.byte	0x04, 0x17
        /*001a*/ 	.short	(.L_11 - .L_10)
.L_10:
        /*001c*/ 	.word	0x00000000
        /*0020*/ 	.short	0x0003
        /*0022*/ 	.short	0x0018
        /*0024*/ 	.byte	0x00, 0xf0, 0x11, 0x00


	//----- nvinfo : EIATTR_KPARAM_INFO
	.align		4
.L_11:
        /*0028*/ 	.byte	0x04, 0x17
        /*002a*/ 	.short	(.L_13 - .L_12)
.L_12:
        /*002c*/ 	.word	0x00000000
        /*0030*/ 	.short	0x0002
        /*0032*/ 	.short	0x0010
        /*0034*/ 	.byte	0x00, 0xf5, 0x21, 0x00


	//----- nvinfo : EIATTR_KPARAM_INFO
	.align		4
.L_13:
        /*0038*/ 	.byte	0x04, 0x17
        /*003a*/ 	.short	(.L_15 - .L_14)
.L_14:
        /*003c*/ 	.word	0x00000000
        /*0040*/ 	.short	0x0001
        /*0042*/ 	.short	0x0008
        /*0044*/ 	.byte	0x00, 0xf5, 0x21, 0x00


	//----- nvinfo : EIATTR_KPARAM_INFO
	.align		4
.L_15:
        /*0048*/ 	.byte	0x04, 0x17
        /*004a*/ 	.short	(.L_17 - .L_16)
.L_16:
        /*004c*/ 	.word	0x00000000
        /*0050*/ 	.short	0x0000
        /*0052*/ 	.short	0x0000
        /*0054*/ 	.byte	0x00, 0xf5, 0x21, 0x00


	//----- nvinfo : EIATTR_SPARSE_MMA_MASK
	.align		4
.L_17:
        /*0058*/ 	.byte	0x03, 0x50
        /*005a*/ 	.short	0x0000


	//----- nvinfo : EIATTR_MAXREG_COUNT
	.align		4
        /*005c*/ 	.byte	0x03, 0x1b
        /*005e*/ 	.short	0x00ff


	//----- nvinfo : EIATTR_MERCURY_ISA_VERSION
	.align		4
        /*0060*/ 	.byte	0x03, 0x5f
        /*0062*/ 	.short	0x0101


	//----- nvinfo : EIATTR_VRC_CTA_INIT_COUNT
	.align		4
        /*0064*/ 	.byte	0x02, 0x4a
	.zero		1
	.zero		1


	//----- nvinfo : EIATTR_EXIT_INSTR_OFFSETS
	.align		4
        /*0068*/ 	.byte	0x04, 0x1c
        /*006a*/ 	.short	(.L_19 - .L_18)


	//   ....[0]....
.L_18:
        /*006c*/ 	.word	0x00000070


	//   ....[1]....
        /*0070*/ 	.word	0x00000bd0


	//----- nvinfo : EIATTR_CBANK_PARAM_SIZE
	.align		4
.L_19:
        /*0074*/ 	.byte	0x03, 0x19
        /*0076*/ 	.short	0x0020


	//----- nvinfo : EIATTR_PARAM_CBANK
	.align		4
        /*0078*/ 	.byte	0x04, 0x0a
        /*007a*/ 	.short	(.L_21 - .L_20)
	.align		4
.L_20:
        /*007c*/ 	.word	index@(.nv.constant0._Z20multiplyVectorMatrixPiS_S_ii)
        /*0080*/ 	.short	0x0380
        /*0082*/ 	.short	0x0020


	//----- nvinfo : EIATTR_SW_WAR
	.align		4
.L_21:
        /*0084*/ 	.byte	0x04, 0x36
        /*0086*/ 	.short	(.L_23 - .L_22)
.L_22:
        /*0088*/ 	.word	0x00000008
.L_23:


//--------------------- .nv.callgraph             --------------------------
	.section	.nv.callgraph,"",@"SHT_CUDA_CALLGRAPH"
	.align	4
	.sectionentsize	8
	.align		4
        /*0000*/ 	.word	0x00000000
	.align		4
        /*0004*/ 	.word	0xffffffff
	.align		4
        /*0008*/ 	.word	0x00000000
	.align		4
        /*000c*/ 	.word	0xfffffffe
	.align		4
        /*0010*/ 	.word	0x00000000
	.align		4
        /*0014*/ 	.word	0xfffffffd
	.align		4
        /*0018*/ 	.word	0x00000000
	.align		4
        /*001c*/ 	.word	0xfffffffc


//--------------------- .text._Z20multiplyVectorMatrixPiS_S_ii --------------------------
	.section	.text._Z20multiplyVectorMatrixPiS_S_ii,"ax",@progbits
	.align	128
        .global         _Z20multiplyVectorMatrixPiS_S_ii
        .type           _Z20multiplyVectorMatrixPiS_S_ii,@function
        .size           _Z20multiplyVectorMatrixPiS_S_ii,(.L_x_7 - _Z20multiplyVectorMatrixPiS_S_ii)
        .other          _Z20multiplyVectorMatrixPiS_S_ii,@"STO_CUDA_ENTRY STV_DEFAULT"
_Z20multiplyVectorMatrixPiS_S_ii:
.text._Z20multiplyVectorMatrixPiS_S_ii:
[----:B------:R-:W-:Y:S01]  /*0000*/  LDC R1, c[0x0][0x37c] ;  /* 0x0000df00ff017b82 */ /* 0x000fe20000000800 */
[----:B------:R-:W0:Y:S07]  /*0010*/  S2R R2, SR_TID.X ;  /* 0x0000000000027919 */ /* 0x000e2e0000002100 */
[----:B------:R-:W0:Y:S08]  /*0020*/  S2UR UR4, SR_CTAID.X ;  /* 0x00000000000479c3 */ /* 0x000e300000002500 */
[----:B------:R-:W0:Y:S08]  /*0030*/  LDC R3, c[0x0][0x360] ;  /* 0x0000d800ff037b82 */ /* 0x000e300000000800 */
[----:B------:R-:W1:Y:S01]  /*0040*/  LDC R0, c[0x0][0x39c] ;  /* 0x0000e700ff007b82 */ /* 0x000e620000000800 */
[----:B0-----:R-:W-:-:S05]  /*0050*/  IMAD R3, R3, UR4, R2 ;  /* 0x0000000403037c24 */ /* 0x001fca000f8e0202 */
[----:B-1----:R-:W-:-:S13]  /*0060*/  ISETP.GE.AND P0, PT, R3, R0, PT ;  /* 0x000000000300720c */ /* 0x002fda0003f06270 */
[----:B------:R-:W-:Y:S05]  /*0070*/  @P0 EXIT ;  /* 0x000000000000094d */ /* 0x000fea0003800000 */
[----:B------:R-:W0:Y:S01]  /*0080*/  LDCU UR6, c[0x0][0x398] ;  /* 0x00007300ff0677ac */ /* 0x000e220008000800 */
[----:B------:R-:W-:Y:S01]  /*0090*/  HFMA2 R17, -RZ, RZ, 0, 0 ;  /* 0x00000000ff117431 */ /* 0x000fe200000001ff */
[----:B------:R-:W1:Y:S01]  /*00a0*/  LDCU.64 UR10, c[0x0][0x358] ;  /* 0x00006b00ff0a77ac */ /* 0x000e620008000a00 */
[----:B0-----:R-:W-:-:S09]  /*00b0*/  UISETP.GE.AND UP0, UPT, UR6, 0x1, UPT ;  /* 0x000000010600788c */ /* 0x001fd2000bf06270 */
[----:B-1----:R-:W-:Y:S05]  /*00c0*/  BRA.U !UP0, `(.L_x_0) ;  /* 0x0000000908b47547 */ /* 0x002fea000b800000 */
[----:B------:R-:W-:Y:S01]  /*00d0*/  UISETP.GE.U32.AND UP1, UPT, UR6, 0x10, UPT ;  /* 0x000000100600788c */ /* 0x000fe2000bf26070 */
[----:B------:R-:W-:Y:S01]  /*00e0*/  MOV R2, RZ ;  /* 0x000000ff00027202 */ /* 0x000fe20000000f00 */
[----:B------:R-:W-:Y:S01]  /*00f0*/  ULOP3.LUT UR7, UR6, 0xf, URZ, 0xc0, !UPT ;  /* 0x0000000f06077892 */ /* 0x000fe2000f8ec0ff */
[----:B------:R-:W-:-:S03]  /*0100*/  MOV R17, RZ ;  /* 0x000000ff00117202 */ /* 0x000fc60000000f00 */
[----:B------:R-:W-:-:S03]  /*0110*/  UISETP.NE.AND UP0, UPT, UR7, URZ, UPT ;  /* 0x000000ff0700728c */ /* 0x000fc6000bf05270 */
[----:B------:R-:W-:Y:S08]  /*0120*/  BRA.U !UP1, `(.L_x_1) ;  /* 0x0000000509447547 */ /* 0x000ff0000b800000 */
[----:B------:R-:W0:Y:S01]  /*0130*/  LDCU.64 UR4, c[0x0][0x380] ;  /* 0x00007000ff0477ac */ /* 0x000e220008000a00 */
[----:B------:R-:W-:Y:S02]  /*0140*/  MOV R17, RZ ;  /* 0x000000ff00117202 */ /* 0x000fe40000000f00 */
[----:B------:R-:W-:Y:S01]  /*0150*/  MOV R5, R3 ;  /* 0x0000000300057202 */ /* 0x000fe20000000f00 */
[----:B------:R-:W-:-:S04]  /*0160*/  ULOP3.LUT UR8, UR6, 0x7ffffff0, URZ, 0xc0, !UPT ;  /* 0x7ffffff006087892 */ /* 0x000fc8000f8ec0ff */
[----:B------:R-:W-:Y:S02]  /*0170*/  UIADD3 UR9, UPT, UPT, -UR8, URZ, URZ ;  /* 0x000000ff08097290 */ /* 0x000fe4000fffe1ff */
[----:B------:R-:W-:Y:S01]  /*0180*/  MOV R2, UR8 ;  /* 0x0000000800027c02 */ /* 0x000fe20008000f00 */
[----:B0-----:R-:W-:-:S04]  /*0190*/  UIADD3 UR4, UP1, UPT, UR4, 0x20, URZ ;  /* 0x0000002004047890 */ /* 0x001fc8000ff3e0ff */
[----:B------:R-:W-:Y:S02]  /*01a0*/  UIADD3.X UR5, UPT, UPT, URZ, UR5, URZ, UP1, !UPT ;  /* 0x00000005ff057290 */ /* 0x000fe40008ffe4ff */
[----:B------:R-:W-:-:S04]  /*01b0*/  MOV R10, UR4 ;  /* 0x00000004000a7c02 */ /* 0x000fc80008000f00 */
[----:B------:R-:W-:-:S07]  /*01c0*/  MOV R11, UR5 ;  /* 0x00000005000b7c02 */ /* 0x000fce0008000f00 */
.L_x_2:
[----:B------:R-:W0:Y:S01]  /*01d0*/  LDC.64 R8, c[0x0][0x388] ;  /* 0x0000e200ff087b82 */ /* 0x000e220000000a00 */
[----:B------:R-:W2:Y:S04]  /*01e0*/  LDG.E R26, desc[UR10][R10.64+-0x20] ;  /* 0xffffe00a0a1a7981 */ /* 0x000ea8000c1e1900 */
[----:B------:R-:W3:Y:S04]  /*01f0*/  LDG.E R19, desc[UR10][R10.64+-0x1c] ;  /* 0xffffe40a0a137981 */ /* 0x000ee8000c1e1900 */
[----:B------:R-:W4:Y:S04]  /*0200*/  LDG.E R27, desc[UR10][R10.64+-0x18] ;  /* 0xffffe80a0a1b7981 */ /* 0x000f28000c1e1900 */
[----:B------:R-:W5:Y:S04]  /*0210*/  LDG.E R4, desc[UR10][R10.64+-0x14] ;  /* 0xffffec0a0a047981 */ /* 0x000f68000c1e1900 */
[----:B------:R-:W5:Y:S01]  /*0220*/  LDG.E R20, desc[UR10][R10.64+-0x8] ;  /* 0xfffff80a0a147981 */ /* 0x000f62000c1e1900 */
[----:B0-----:R-:W-:-:S05]  /*0230*/  IMAD.WIDE R8, R5, 0x4, R8 ;  /* 0x0000000405087825 */ /* 0x001fca00078e0208 */
[----:B------:R-:W2:Y:S01]  /*0240*/  LDG.E R16, desc[UR10][R8.64] ;  /* 0x0000000a08107981 */ /* 0x000ea2000c1e1900 */
[----:B------:R-:W-:-:S05]  /*0250*/  IMAD.WIDE R12, R0, 0x4, R8 ;  /* 0x00000004000c7825 */ /* 0x000fca00078e0208 */
[----:B------:R-:W3:Y:S01]  /*0260*/  LDG.E R18, desc[UR10][R12.64] ;  /* 0x0000000a0c127981 */ /* 0x000ee2000c1e1900 */
[----:B------:R-:W-:-:S03]  /*0270*/  IMAD.WIDE R22, R0, 0x4, R12 ;  /* 0x0000000400167825 */ /* 0x000fc600078e020c */
[----:B------:R-:W5:Y:S01]  /*0280*/  LDG.E R9, desc[UR10][R10.64+-0x10] ;  /* 0xfffff00a0a097981 */ /* 0x000f62000c1e1900 */
[----:B------:R-:W-:-:S03]  /*0290*/  IMAD.WIDE R14, R0, 0x4, R22 ;  /* 0x00000004000e7825 */ /* 0x000fc600078e0216 */
[----:B------:R-:W4:Y:S04]  /*02a0*/  LDG.E R24, desc[UR10][R22.64] ;  /* 0x0000000a16187981 */ /* 0x000f28000c1e1900 */
[----:B------:R-:W5:Y:S01]  /*02b0*/  LDG.E R7, desc[UR10][R14.64] ;  /* 0x0000000a0e077981 */ /* 0x000f62000c1e1900 */
[----:B------:R-:W-:-:S03]  /*02c0*/  IMAD.WIDE R28, R0, 0x4, R14 ;  /* 0x00000004001c7825 */ /* 0x000fc600078e020e */
[----:B------:R-:W5:Y:S04]  /*02d0*/  LDG.E R8, desc[UR10][R10.64+-0xc] ;  /* 0xfffff40a0a087981 */ /* 0x000f68000c1e1900 */
[----:B------:R0:W5:Y:S02]  /*02e0*/  LDG.E R6, desc[UR10][R28.64] ;  /* 0x0000000a1c067981 */ /* 0x000164000c1e1900 */
[----:B0-----:R-:W-:-:S05]  /*02f0*/  IMAD.WIDE R28, R0, 0x4, R28 ;  /* 0x00000004001c7825 */ /* 0x001fca00078e021c */
[----:B------:R-:W5:Y:S01]  /*0300*/  LDG.E R21, desc[UR10][R28.64] ;  /* 0x0000000a1c157981 */ /* 0x000f62000c1e1900 */
[----:B------:R-:W-:-:S05]  /*0310*/  IMAD.WIDE R22, R0, 0x4, R28 ;  /* 0x0000000400167825 */ /* 0x000fca00078e021c */
[----:B------:R0:W5:Y:S01]  /*0320*/  LDG.E R25, desc[UR10][R22.64] ;  /* 0x0000000a16197981 */ /* 0x000162000c1e1900 */
[----:B------:R-:W-:-:S03]  /*0330*/  IMAD.WIDE R12, R0, 0x4, R22 ;  /* 0x00000004000c7825 */ /* 0x000fc600078e0216 */
[----:B------:R-:W5:Y:S01]  /*0340*/  LDG.E R29, desc[UR10][R10.64+-0x4] ;  /* 0xfffffc0a0a1d7981 */ /* 0x000f62000c1e1900 */
[----:B------:R-:W-:-:S03]  /*0350*/  IMAD.WIDE R14, R0, 0x4, R12 ;  /* 0x00000004000e7825 */ /* 0x000fc600078e020c */
[----:B------:R-:W5:Y:S04]  /*0360*/  LDG.E R28, desc[UR10][R10.64+0x18] ;  /* 0x0000180a0a1c7981 */ /* 0x000f68000c1e1900 */
[----:B------:R-:W5:Y:S04]  /*0370*/  LDG.E R12, desc[UR10][R12.64] ;  /* 0x0000000a0c0c7981 */ /* 0x000f68000c1e1900 */
[----:B------:R-:W5:Y:S01]  /*0380*/  LDG.E R13, desc[UR10][R10.64+0x8] ;  /* 0x0000080a0a0d7981 */ /* 0x000f62000c1e1900 */
[----:B--2---:R-:W-:Y:S02]  /*0390*/  IMAD R26, R26, R16, R17 ;  /* 0x000000101a1a7224 */ /* 0x004fe400078e0211 */
[----:B------:R-:W-:-:S02]  /*03a0*/  IMAD.WIDE R16, R0, 0x4, R14 ;  /* 0x0000000400107825 */ /* 0x000fc400078e020e */
[----:B------:R-:W2:Y:S02]  /*03b0*/  LDG.E R14, desc[UR10][R14.64] ;  /* 0x0000000a0e0e7981 */ /* 0x000ea4000c1e1900 */
[----:B---3--:R-:W-:Y:S02]  /*03c0*/  IMAD R26, R19, R18, R26 ;  /* 0x00000012131a7224 */ /* 0x008fe400078e021a */
[C---:B------:R-:W-:Y:S02]  /*03d0*/  IMAD.WIDE R18, R0.reuse, 0x4, R16 ;  /* 0x0000000400127825 */ /* 0x040fe400078e0210 */
[----:B------:R-:W3:Y:S02]  /*03e0*/  LDG.E R16, desc[UR10][R16.64] ;  /* 0x0000000a10107981 */ /* 0x000ee4000c1e1900 */
[----:B0-----:R-:W-:Y:S02]  /*03f0*/  IMAD.WIDE R22, R0, 0x4, R18 ;  /* 0x0000000400167825 */ /* 0x001fe400078e0212 */
[----:B------:R-:W3:Y:S02]  /*0400*/  LDG.E R15, desc[UR10][R10.64+0xc] ;  /* 0x00000c0a0a0f7981 */ /* 0x000ee4000c1e1900 */
[----:B----4-:R-:W-:-:S02]  /*0410*/  IMAD R26, R27, R24, R26 ;  /* 0x000000181b1a7224 */ /* 0x010fc400078e021a */
[----:B------:R-:W4:Y:S04]  /*0420*/  LDG.E R18, desc[UR10][R18.64] ;  /* 0x0000000a12127981 */ /* 0x000f28000c1e1900 */
[----:B------:R-:W2:Y:S01]  /*0430*/  LDG.E R24, desc[UR10][R10.64] ;  /* 0x0000000a0a187981 */ /* 0x000ea2000c1e1900 */
[----:B-----5:R-:W-:Y:S02]  /*0440*/  IMAD R7, R4, R7, R26 ;  /* 0x0000000704077224 */ /* 0x020fe400078e021a */
[C---:B------:R-:W-:Y:S01]  /*0450*/  IMAD.WIDE R26, R0.reuse, 0x4, R22 ;  /* 0x00000004001a7825 */ /* 0x040fe200078e0216 */
[----:B------:R-:W3:Y:S03]  /*0460*/  LDG.E R4, desc[UR10][R10.64+0x4] ;  /* 0x0000040a0a047981 */ /* 0x000ee6000c1e1900 */
[----:B------:R-:W-:Y:S01]  /*0470*/  IMAD R9, R9, R6, R7 ;  /* 0x0000000609097224 */ /* 0x000fe200078e0207 */
[----:B------:R-:W5:Y:S01]  /*0480*/  LDG.E R22, desc[UR10][R22.64] ;  /* 0x0000000a16167981 */ /* 0x000f62000c1e1900 */
[----:B------:R-:W-:-:S03]  /*0490*/  IMAD.WIDE R6, R0, 0x4, R26 ;  /* 0x0000000400067825 */ /* 0x000fc600078e021a */
[----:B------:R-:W5:Y:S04]  /*04a0*/  LDG.E R26, desc[UR10][R26.64] ;  /* 0x0000000a1a1a7981 */ /* 0x000f68000c1e1900 */
[----:B------:R-:W5:Y:S01]  /*04b0*/  LDG.E R17, desc[UR10][R10.64+0x10] ;  /* 0x0000100a0a117981 */ /* 0x000f62000c1e1900 */
[----:B------:R-:W-:Y:S02]  /*04c0*/  IMAD R21, R8, R21, R9 ;  /* 0x0000001508157224 */ /* 0x000fe400078e0209 */
[----:B------:R-:W-:Y:S01]  /*04d0*/  IMAD.WIDE R8, R0, 0x4, R6 ;  /* 0x0000000400087825 */ /* 0x000fe200078e0206 */
[----:B------:R-:W5:Y:S04]  /*04e0*/  LDG.E R23, desc[UR10][R10.64+0x14] ;  /* 0x0000140a0a177981 */ /* 0x000f68000c1e1900 */
[----:B------:R0:W5:Y:S04]  /*04f0*/  LDG.E R6, desc[UR10][R6.64] ;  /* 0x0000000a06067981 */ /* 0x000168000c1e1900 */
[----:B------:R-:W5:Y:S01]  /*0500*/  LDG.E R19, desc[UR10][R8.64] ;  /* 0x0000000a08137981 */ /* 0x000f62000c1e1900 */
[----:B0-----:R-:W-:-:S02]  /*0510*/  IMAD R7, R20, R25, R21 ;  /* 0x0000001914077224 */ /* 0x001fc400078e0215 */
[----:B------:R-:W-:Y:S01]  /*0520*/  IMAD.WIDE R20, R0, 0x4, R8 ;  /* 0x0000000400147825 */ /* 0x000fe200078e0208 */
[----:B------:R0:W5:Y:S05]  /*0530*/  LDG.E R25, desc[UR10][R10.64+0x1c] ;  /* 0x00001c0a0a197981 */ /* 0x00016a000c1e1900 */
[----:B------:R-:W5:Y:S01]  /*0540*/  LDG.E R20, desc[UR10][R20.64] ;  /* 0x0000000a14147981 */ /* 0x000f62000c1e1900 */
[----:B------:R-:W-:Y:S01]  /*0550*/  IMAD R29, R29, R12, R7 ;  /* 0x0000000c1d1d7224 */ /* 0x000fe200078e0207 */
[----:B------:R-:W-:-:S04]  /*0560*/  UIADD3 UR9, UPT, UPT, UR9, 0x10, URZ ;  /* 0x0000001009097890 */ /* 0x000fc8000fffe0ff */
[----:B------:R-:W-:Y:S01]  /*0570*/  UISETP.NE.AND UP1, UPT, UR9, URZ, UPT ;  /* 0x000000ff0900728c */ /* 0x000fe2000bf25270 */
[----:B0-----:R-:W-:Y:S02]  /*0580*/  IADD3 R10, P0, PT, R10, 0x40, RZ ;  /* 0x000000400a0a7810 */ /* 0x001fe40007f1e0ff */
[----:B------:R-:W-:Y:S02]  /*0590*/  LEA R5, R0, R5, 0x4 ;  /* 0x0000000500057211 */ /* 0x000fe400078e20ff */
[----:B------:R-:W-:Y:S01]  /*05a0*/  IADD3.X R11, PT, PT, RZ, R11, RZ, P0, !PT ;  /* 0x0000000bff0b7210 */ /* 0x000fe200007fe4ff */
[----:B--2---:R-:W-:-:S04]  /*05b0*/  IMAD R29, R24, R14, R29 ;  /* 0x0000000e181d7224 */ /* 0x004fc800078e021d */
[----:B---3--:R-:W-:-:S04]  /*05c0*/  IMAD R4, R4, R16, R29 ;  /* 0x0000001004047224 */ /* 0x008fc800078e021d */
[----:B----4-:R-:W-:-:S04]  /*05d0*/  IMAD R4, R13, R18, R4 ;  /* 0x000000120d047224 */ /* 0x010fc800078e0204 */
[----:B-----5:R-:W-:-:S04]  /*05e0*/  IMAD R4, R15, R22, R4 ;  /* 0x000000160f047224 */ /* 0x020fc800078e0204 */
[----:B------:R-:W-:-:S04]  /*05f0*/  IMAD R4, R17, R26, R4 ;  /* 0x0000001a11047224 */ /* 0x000fc800078e0204 */
[----:B------:R-:W-:-:S04]  /*0600*/  IMAD R4, R23, R6, R4 ;  /* 0x0000000617047224 */ /* 0x000fc800078e0204 */
[----:B------:R-:W-:-:S04]  /*0610*/  IMAD R4, R28, R19, R4 ;  /* 0x000000131c047224 */ /* 0x000fc800078e0204 */
[----:B------:R-:W-:Y:S01]  /*0620*/  IMAD R17, R25, R20, R4 ;  /* 0x0000001419117224 */ /* 0x000fe200078e0204 */
[----:B------:R-:W-:Y:S06]  /*0630*/  BRA.U UP1, `(.L_x_2) ;  /* 0xfffffff901e47547 */ /* 0x000fec000b83ffff */
.L_x_1:
[----:B------:R-:W-:Y:S05]  /*0640*/  BRA.U !UP0, `(.L_x_0) ;  /* 0x0000000508547547 */ /* 0x000fea000b800000 */
[----:B------:R-:W-:Y:S02]  /*0650*/  UISETP.GE.U32.AND UP0, UPT, UR7, 0x8, UPT ;  /* 0x000000080700788c */ /* 0x000fe4000bf06070 */
[----:B------:R-:W-:-:S04]  /*0660*/  ULOP3.LUT UR5, UR6, 0x7, URZ, 0xc0, !UPT ;  /* 0x0000000706057892 */ /* 0x000fc8000f8ec0ff */
[----:B------:R-:W-:-:S03]  /*0670*/  UISETP.NE.AND UP1, UPT, UR5, URZ, UPT ;  /* 0x000000ff0500728c */ /* 0x000fc6000bf25270 */
[----:B------:R-:W-:Y:S08]  /*0680*/  BRA.U !UP0, `(.L_x_3) ;  /* 0x0000000108947547 */ /* 0x000ff0000b800000 */
[----:B------:R-:W0:Y:S01]  /*0690*/  LDC.64 R12, c[0x0][0x388] ;  /* 0x0000e200ff0c7b82 */ /* 0x000e220000000a00 */
[----:B------:R-:W-:-:S07]  /*06a0*/  IMAD R7, R2, R0, R3 ;  /* 0x0000000002077224 */ /* 0x000fce00078e0203 */
[----:B------:R-:W1:Y:S01]  /*06b0*/  LDC.64 R4, c[0x0][0x380] ;  /* 0x0000e000ff047b82 */ /* 0x000e620000000a00 */
[----:B0-----:R-:W-:-:S05]  /*06c0*/  IMAD.WIDE R12, R7, 0x4, R12 ;  /* 0x00000004070c7825 */ /* 0x001fca00078e020c */
[----:B------:R0:W2:Y:S01]  /*06d0*/  LDG.E R16, desc[UR10][R12.64] ;  /* 0x0000000a0c107981 */ /* 0x0000a2000c1e1900 */
[----:B------:R-:W-:-:S04]  /*06e0*/  IMAD.WIDE R14, R0, 0x4, R12 ;  /* 0x00000004000e7825 */ /* 0x000fc800078e020c */
[----:B-1----:R-:W-:Y:S01]  /*06f0*/  IMAD.WIDE.U32 R4, R2, 0x4, R4 ;  /* 0x0000000402047825 */ /* 0x002fe200078e0004 */
[----:B------:R1:W3:Y:S03]  /*0700*/  LDG.E R20, desc[UR10][R14.64] ;  /* 0x0000000a0e147981 */ /* 0x0002e6000c1e1900 */
[C---:B------:R-:W-:Y:S01]  /*0710*/  IMAD.WIDE R22, R0.reuse, 0x4, R14 ;  /* 0x0000000400167825 */ /* 0x040fe200078e020e */
[----:B------:R-:W2:Y:S04]  /*0720*/  LDG.E R18, desc[UR10][R4.64] ;  /* 0x0000000a04127981 */ /* 0x000ea8000c1e1900 */
[----:B------:R-:W3:Y:S01]  /*0730*/  LDG.E R19, desc[UR10][R4.64+0x4] ;  /* 0x0000040a04137981 */ /* 0x000ee2000c1e1900 */
[----:B------:R-:W-:-:S03]  /*0740*/  IMAD.WIDE R8, R0, 0x4, R22 ;  /* 0x0000000400087825 */ /* 0x000fc600078e0216 */
[----:B------:R-:W4:Y:S01]  /*0750*/  LDG.E R22, desc[UR10][R22.64] ;  /* 0x0000000a16167981 */ /* 0x000f22000c1e1900 */
[----:B------:R-:W-:-:S03]  /*0760*/  IMAD.WIDE R10, R0, 0x4, R8 ;  /* 0x00000004000a7825 */ /* 0x000fc600078e0208 */
[----:B------:R-:W4:Y:S04]  /*0770*/  LDG.E R21, desc[UR10][R4.64+0x8] ;  /* 0x0000080a04157981 */ /* 0x000f28000c1e1900 */
[----:B------:R-:W5:Y:S01]  /*0780*/  LDG.E R9, desc[UR10][R8.64] ;  /* 0x0000000a08097981 */ /* 0x000f62000c1e1900 */
[----:B------:R-:W-:-:S03]  /*0790*/  IMAD.WIDE R6, R0, 0x4, R10 ;  /* 0x0000000400067825 */ /* 0x000fc600078e020a */
[----:B------:R-:W5:Y:S01]  /*07a0*/  LDG.E R24, desc[UR10][R4.64+0xc] ;  /* 0x00000c0a04187981 */ /* 0x000f62000c1e1900 */
[----:B0-----:R-:W-:-:S03]  /*07b0*/  IMAD.WIDE R12, R0, 0x4, R6 ;  /* 0x00000004000c7825 */ /* 0x001fc600078e0206 */
[----:B------:R-:W5:Y:S04]  /*07c0*/  LDG.E R10, desc[UR10][R10.64] ;  /* 0x0000000a0a0a7981 */ /* 0x000f68000c1e1900 */
[----:B------:R-:W5:Y:S01]  /*07d0*/  LDG.E R25, desc[UR10][R4.64+0x10] ;  /* 0x0000100a04197981 */ /* 0x000f62000c1e1900 */
[----:B-1----:R-:W-:-:S03]  /*07e0*/  IMAD.WIDE R14, R0, 0x4, R12 ;  /* 0x00000004000e7825 */ /* 0x002fc600078e020c */
[----:B------:R-:W5:Y:S04]  /*07f0*/  LDG.E R7, desc[UR10][R6.64] ;  /* 0x0000000a06077981 */ /* 0x000f68000c1e1900 */
[----:B------:R-:W5:Y:S04]  /*0800*/  LDG.E R26, desc[UR10][R4.64+0x14] ;  /* 0x0000140a041a7981 */ /* 0x000f68000c1e1900 */
[----:B------:R-:W5:Y:S04]  /*0810*/  LDG.E R12, desc[UR10][R12.64] ;  /* 0x0000000a0c0c7981 */ /* 0x000f68000c1e1900 */
[----:B------:R-:W5:Y:S04]  /*0820*/  LDG.E R23, desc[UR10][R4.64+0x18] ;  /* 0x0000180a04177981 */ /* 0x000f68000c1e1900 */
[----:B------:R-:W5:Y:S04]  /*0830*/  LDG.E R14, desc[UR10][R14.64] ;  /* 0x0000000a0e0e7981 */ /* 0x000f68000c1e1900 */
[----:B------:R-:W5:Y:S01]  /*0840*/  LDG.E R8, desc[UR10][R4.64+0x1c] ;  /* 0x00001c0a04087981 */ /* 0x000f62000c1e1900 */
[----:B------:R-:W-:Y:S01]  /*0850*/  IADD3 R2, PT, PT, R2, 0x8, RZ ;  /* 0x0000000802027810 */ /* 0x000fe20007ffe0ff */
[----:B--2---:R-:W-:-:S04]  /*0860*/  IMAD R16, R18, R16, R17 ;  /* 0x0000001012107224 */ /* 0x004fc800078e0211 */
[----:B---3--:R-:W-:-:S04]  /*0870*/  IMAD R16, R19, R20, R16 ;  /* 0x0000001413107224 */ /* 0x008fc800078e0210 */
[----:B----4-:R-:W-:-:S04]  /*0880*/  IMAD R16, R21, R22, R16 ;  /* 0x0000001615107224 */ /* 0x010fc800078e0210 */
[----:B-----5:R-:W-:-:S04]  /*0890*/  IMAD R9, R24, R9, R16 ;  /* 0x0000000918097224 */ /* 0x020fc800078e0210 */
[----:B------:R-:W-:-:S04]  /*08a0*/  IMAD R9, R25, R10, R9 ;  /* 0x0000000a19097224 */ /* 0x000fc800078e0209 */
[----:B------:R-:W-:-:S04]  /*08b0*/  IMAD R7, R26, R7, R9 ;  /* 0x000000071a077224 */ /* 0x000fc800078e0209 */
[----:B------:R-:W-:-:S04]  /*08c0*/  IMAD R7, R23, R12, R7 ;  /* 0x0000000c17077224 */ /* 0x000fc800078e0207 */
[----:B------:R-:W-:-:S07]  /*08d0*/  IMAD R17, R8, R14, R7 ;  /* 0x0000000e08117224 */ /* 0x000fce00078e0207 */
.L_x_3:
        /* <DEDUP_REMOVED lines=8> */
[----:B0-----:R-:W-:-:S04]  /*0960*/  IMAD.WIDE R6, R9, 0x4, R6 ;  /* 0x0000000409067825 */ /* 0x001fc800078e0206 */
[----:B------:R-:W-:Y:S02]  /*0970*/  IMAD.WIDE R8, R0, 0x4, R6 ;  /* 0x0000000400087825 */ /* 0x000fe400078e0206 */
[----:B------:R-:W2:Y:S02]  /*0980*/  LDG.E R6, desc[UR10][R6.64] ;  /* 0x0000000a06067981 */ /* 0x000ea4000c1e1900 */
[----:B-1----:R-:W-:-:S04]  /*0990*/  IMAD.WIDE.U32 R4, R2, 0x4, R4 ;  /* 0x0000000402047825 */ /* 0x002fc800078e0004 */
[C---:B------:R-:W-:Y:S01]  /*09a0*/  IMAD.WIDE R10, R0.reuse, 0x4, R8 ;  /* 0x00000004000a7825 */ /* 0x040fe200078e0208 */
[----:B------:R-:W2:Y:S04]  /*09b0*/  LDG.E R14, desc[UR10][R4.64] ;  /* 0x0000000a040e7981 */ /* 0x000ea8000c1e1900 */
[----:B------:R-:W3:Y:S01]  /*09c0*/  LDG.E R8, desc[UR10][R8.64] ;  /* 0x0000000a08087981 */ /* 0x000ee2000c1e1900 */
[----:B------:R-:W-:-:S03]  /*09d0*/  IMAD.WIDE R12, R0, 0x4, R10 ;  /* 0x00000004000c7825 */ /* 0x000fc600078e020a */
[----:B------:R-:W3:Y:S04]  /*09e0*/  LDG.E R15, desc[UR10][R4.64+0x4] ;  /* 0x0000040a040f7981 */ /* 0x000ee8000c1e1900 */
[----:B------:R-:W4:Y:S04]  /*09f0*/  LDG.E R10, desc[UR10][R10.64] ;  /* 0x0000000a0a0a7981 */ /* 0x000f28000c1e1900 */
[----:B------:R-:W4:Y:S04]  /*0a00*/  LDG.E R19, desc[UR10][R4.64+0x8] ;  /* 0x0000080a04137981 */ /* 0x000f28000c1e1900 */
[----:B------:R-:W5:Y:S04]  /*0a10*/  LDG.E R12, desc[UR10][R12.64] ;  /* 0x0000000a0c0c7981 */ /* 0x000f68000c1e1900 */
[----:B------:R-:W5:Y:S01]  /*0a20*/  LDG.E R21, desc[UR10][R4.64+0xc] ;  /* 0x00000c0a04157981 */ /* 0x000f62000c1e1900 */
[----:B------:R-:W-:Y:S01]  /*0a30*/  IADD3 R2, PT, PT, R2, 0x4, RZ ;  /* 0x0000000402027810 */ /* 0x000fe20007ffe0ff */
[----:B--2---:R-:W-:-:S04]  /*0a40*/  IMAD R14, R14, R6, R17 ;  /* 0x000000060e0e7224 */ /* 0x004fc800078e0211 */
[----:B---3--:R-:W-:-:S04]  /*0a50*/  IMAD R14, R15, R8, R14 ;  /* 0x000000080f0e7224 */ /* 0x008fc800078e020e */
[----:B----4-:R-:W-:-:S04]  /*0a60*/  IMAD R14, R19, R10, R14 ;  /* 0x0000000a130e7224 */ /* 0x010fc800078e020e */
[----:B-----5:R-:W-:-:S07]  /*0a70*/  IMAD R17, R21, R12, R14 ;  /* 0x0000000c15117224 */ /* 0x020fce00078e020e */
.L_x_4:
[----:B------:R-:W-:Y:S05]  /*0a80*/  BRA.U !UP1, `(.L_x_0) ;  /* 0x0000000109447547 */ /* 0x000fea000b800000 */
[----:B------:R-:W0:Y:S01]  /*0a90*/  LDC.64 R4, c[0x0][0x380] ;  /* 0x0000e000ff047b82 */ /* 0x000e220000000a00 */
[----:B------:R-:W-:Y:S01]  /*0aa0*/  IMAD R11, R2, R0, R3 ;  /* 0x00000000020b7224 */ /* 0x000fe200078e0203 */
[----:B------:R-:W-:-:S06]  /*0ab0*/  UIADD3 UR4, UPT, UPT, -UR4, URZ, URZ ;  /* 0x000000ff04047290 */ /* 0x000fcc000fffe1ff */
[----:B------:R-:W1:Y:S01]  /*0ac0*/  LDC.64 R8, c[0x0][0x388] ;  /* 0x0000e200ff087b82 */ /* 0x000e620000000a00 */
[----:B0-----:R-:W-:-:S03]  /*0ad0*/  IMAD.WIDE.U32 R4, R2, 0x4, R4 ;  /* 0x0000000402047825 */ /* 0x001fc600078e0004 */
[----:B------:R-:W-:Y:S02]  /*0ae0*/  MOV R6, R4 ;  /* 0x0000000400067202 */ /* 0x000fe40000000f00 */
[----:B------:R-:W-:-:S07]  /*0af0*/  MOV R7, R5 ;  /* 0x0000000500077202 */ /* 0x000fce0000000f00 */
.L_x_5:
[C---:B-1----:R-:W-:Y:S01]  /*0b00*/  IMAD.WIDE R4, R11.reuse, 0x4, R8 ;  /* 0x000000040b047825 */ /* 0x042fe200078e0208 */
[----:B------:R0:W2:Y:S05]  /*0b10*/  LDG.E R2, desc[UR10][R6.64] ;  /* 0x0000000a06027981 */ /* 0x0000aa000c1e1900 */
[----:B------:R-:W2:Y:S01]  /*0b20*/  LDG.E R4, desc[UR10][R4.64] ;  /* 0x0000000a04047981 */ /* 0x000ea2000c1e1900 */
[----:B------:R-:W-:Y:S01]  /*0b30*/  UIADD3 UR4, UPT, UPT, UR4, 0x1, URZ ;  /* 0x0000000104047890 */ /* 0x000fe2000fffe0ff */
[----:B------:R-:W-:-:S03]  /*0b40*/  IADD3 R11, PT, PT, R11, R0, RZ ;  /* 0x000000000b0b7210 */ /* 0x000fc60007ffe0ff */
[----:B------:R-:W-:Y:S01]  /*0b50*/  UISETP.NE.AND UP0, UPT, UR4, URZ, UPT ;  /* 0x000000ff0400728c */ /* 0x000fe2000bf05270 */
[----:B0-----:R-:W-:-:S04]  /*0b60*/  IADD3 R6, P0, PT, R6, 0x4, RZ ;  /* 0x0000000406067810 */ /* 0x001fc80007f1e0ff */
[----:B------:R-:W-:Y:S01]  /*0b70*/  IADD3.X R7, PT, PT, RZ, R7, RZ, P0, !PT ;  /* 0x00000007ff077210 */ /* 0x000fe200007fe4ff */
[----:B--2---:R-:W-:-:S03]  /*0b80*/  IMAD R17, R2, R4, R17 ;  /* 0x0000000402117224 */ /* 0x004fc600078e0211 */
[----:B------:R-:W-:Y:S05]  /*0b90*/  BRA.U UP0, `(.L_x_5) ;  /* 0xfffffffd00d87547 */ /* 0x000fea000b83ffff */
.L_x_0:
[----:B------:R-:W0:Y:S02]  /*0ba0*/  LDC.64 R4, c[0x0][0x390] ;  /* 0x0000e400ff047b82 */ /* 0x000e240000000a00 */
[----:B0-----:R-:W-:-:S05]  /*0bb0*/  IMAD.WIDE R2, R3, 0x4, R4 ;  /* 0x0000000403027825 */ /* 0x001fca00078e0204 */
[----:B------:R-:W-:Y:S01]  /*0bc0*/  STG.E desc[UR10][R2.64], R17 ;  /* 0x0000001102007986 */ /* 0x000fe2000c10190a */
[----:B------:R-:W-:Y:S05]  /*0bd0*/  EXIT ;  /* 0x000000000000794d */ /* 0x000fea0003800000 */
.L_x_6:
[----:B------:R-:W-:-:S00]  /*0be0*/  BRA `(.L_x_6) ;  /* 0xfffffffc00fc7947 */ /* 0x000fc0000383ffff */
[----:B------:R-:W-:-:S00]  /*0bf0*/  NOP ;  /* 0x0000000000007918 */ /* 0x000fc00000000000 */
        /* <DEDUP_REMOVED lines=8> */
.L_x_7:


//--------------------- .nv.shared.reserved.0     --------------------------
	.section	.nv.shared.reserved.0,"aw",@nobits
	.weak		__nv_reservedSMEM_offset_0_alias
	.size		__nv_reservedSMEM_offset_0_alias, 0, 64
	.other		__nv_reservedSMEM_offset_0_alias,@"STO_CUDA_RESERVED_SHARED STV_DEFAULT"
__nv_reservedSMEM_offset_0_alias:
	.zero		0
	.zero		64


//--------------------- .nv.constant0._Z20multiplyVectorMatrixPiS_S_ii --------------------------
	.section	.nv.constant0._Z20multiplyVectorMatrixPiS_S_ii,"a",@progbits
	.sectionflags	@""
	.align	4
.nv.constant0._Z20multiplyVectorMatrixPiS_S_ii:
	.zero		928


//--------------------- SYMBOLS --------------------------

	.type		.nv.reservedSmem.offset0,@object
	.size		.nv.reservedSmem.offset0,0x4
